	.headerflags	@"EF_CUDA_TEXMODE_UNIFIED EF_CUDA_64BIT_ADDRESS EF_CUDA_ACCELERATORS EF_CUDA_SM90 EF_CUDA_VIRTUAL_SM(EF_CUDA_SM90)"
	.elftype	@"ET_EXEC"


//--------------------- .nv.info                  --------------------------
	.section	.nv.info,"",@"SHT_CUDA_INFO"
	.align	4


	//----- nvinfo : EIATTR_REGCOUNT
	.align		4
        /*0000*/ 	.byte	0x04, 0x2f
        /*0002*/ 	.short	(.L_3 - .L_2)
	.align		4
.L_2:
        /*0004*/ 	.word	index@(triton_poi_fused__native_batch_norm_legit_no_training_add_native_batch_norm_backward_relu_20)
        /*0008*/ 	.word	0x0000002a


	//----- nvinfo : EIATTR_MIN_STACK_SIZE
	.align		4
.L_3:
        /*000c*/ 	.byte	0x04, 0x12
        /*000e*/ 	.short	(.L_5 - .L_4)
	.align		4
.L_4:
        /*0010*/ 	.word	index@(triton_poi_fused__native_batch_norm_legit_no_training_add_native_batch_norm_backward_relu_20)
        /*0014*/ 	.word	0x00000000


	//----- nvinfo : EIATTR_FRAME_SIZE
	.align		4
.L_5:
        /*0018*/ 	.byte	0x04, 0x11
        /*001a*/ 	.short	(.L_7 - .L_6)
	.align		4
.L_6:
        /*001c*/ 	.word	index@(triton_poi_fused__native_batch_norm_legit_no_training_add_native_batch_norm_backward_relu_20)
        /*0020*/ 	.word	0x00000000


	//----- nvinfo : EIATTR_MIN_STACK_SIZE
	.align		4
.L_7:
        /*0024*/ 	.byte	0x04, 0x12
        /*0026*/ 	.short	(.L_9 - .L_8)
	.align		4
.L_8:
        /*0028*/ 	.word	index@(triton_poi_fused__native_batch_norm_legit_no_training_add_native_batch_norm_backward_relu_20)
        /*002c*/ 	.word	0x00000000
.L_9:


//--------------------- .nv.info.triton_poi_fused__native_batch_norm_legit_no_training_add_native_batch_norm_backward_relu_20 --------------------------
	.section	.nv.info.triton_poi_fused__native_batch_norm_legit_no_training_add_native_batch_norm_backward_relu_20,"",@"SHT_CUDA_INFO"
	.sectionflags	@""
	.align	4


	//----- nvinfo : EIATTR_CUDA_API_VERSION
	.align		4
        /*0000*/ 	.byte	0x04, 0x37
        /*0002*/ 	.short	(.L_11 - .L_10)
.L_10:
        /*0004*/ 	.word	0x0000007c


	//----- nvinfo : EIATTR_KPARAM_INFO
	.align		4
.L_11:
        /*0008*/ 	.byte	0x04, 0x17
        /*000a*/ 	.short	(.L_13 - .L_12)
.L_12:
        /*000c*/ 	.word	0x00000000
        /*0010*/ 	.short	0x000b
        /*0012*/ 	.short	0x0058
        /*0014*/ 	.byte	0x00, 0xf0, 0x11, 0x00


	//----- nvinfo : EIATTR_KPARAM_INFO
	.align		4
.L_13:
        /*0018*/ 	.byte	0x04, 0x17
        /*001a*/ 	.short	(.L_15 - .L_14)
.L_14:
        /*001c*/ 	.word	0x00000000
        /*0020*/ 	.short	0x000a
        /*0022*/ 	.short	0x0050
        /*0024*/ 	.byte	0x00, 0xf4, 0x21, 0x00


	//----- nvinfo : EIATTR_KPARAM_INFO
	.align		4
.L_15:
        /*0028*/ 	.byte	0x04, 0x17
        /*002a*/ 	.short	(.L_17 - .L_16)
.L_16:
        /*002c*/ 	.word	0x00000000
        /*0030*/ 	.short	0x0009
        /*0032*/ 	.short	0x0048
        /*0034*/ 	.byte	0x00, 0xf4, 0x21, 0x00


	//----- nvinfo : EIATTR_KPARAM_INFO
	.align		4
.L_17:
        /*0038*/ 	.byte	0x04, 0x17
        /*003a*/ 	.short	(.L_19 - .L_18)
.L_18:
        /*003c*/ 	.word	0x00000000
        /*0040*/ 	.short	0x0008
        /*0042*/ 	.short	0x0040
        /*0044*/ 	.byte	0x00, 0xf4, 0x21, 0x00


	//----- nvinfo : EIATTR_KPARAM_INFO
	.align		4
.L_19:
        /*0048*/ 	.byte	0x04, 0x17
        /*004a*/ 	.short	(.L_21 - .L_20)
.L_20:
        /*004c*/ 	.word	0x00000000
        /*0050*/ 	.short	0x0007
        /*0052*/ 	.short	0x0038
        /*0054*/ 	.byte	0x00, 0xf4, 0x21, 0x00


	//----- nvinfo : EIATTR_KPARAM_INFO
	.align		4
.L_21:
        /*0058*/ 	.byte	0x04, 0x17
        /*005a*/ 	.short	(.L_23 - .L_22)
.L_22:
        /*005c*/ 	.word	0x00000000
        /*0060*/ 	.short	0x0006
        /*0062*/ 	.short	0x0030
        /*0064*/ 	.byte	0x00, 0xf4, 0x21, 0x00


	//----- nvinfo : EIATTR_KPARAM_INFO
	.align		4
.L_23:
        /*0068*/ 	.byte	0x04, 0x17
        /*006a*/ 	.short	(.L_25 - .L_24)
.L_24:
        /*006c*/ 	.word	0x00000000
        /*0070*/ 	.short	0x0005
        /*0072*/ 	.short	0x0028
        /*0074*/ 	.byte	0x00, 0xf4, 0x21, 0x00


	//----- nvinfo : EIATTR_KPARAM_INFO
	.align		4
.L_25:
        /*0078*/ 	.byte	0x04, 0x17
        /*007a*/ 	.short	(.L_27 - .L_26)
.L_26:
        /*007c*/ 	.word	0x00000000
        /*0080*/ 	.short	0x0004
        /*0082*/ 	.short	0x0020
        /*0084*/ 	.byte	0x00, 0xf4, 0x21, 0x00


	//----- nvinfo : EIATTR_KPARAM_INFO
	.align		4
.L_27:
        /*0088*/ 	.byte	0x04, 0x17
        /*008a*/ 	.short	(.L_29 - .L_28)
.L_28:
        /*008c*/ 	.word	0x00000000
        /*0090*/ 	.short	0x0003
        /*0092*/ 	.short	0x0018
        /*0094*/ 	.byte	0x00, 0xf4, 0x21, 0x00


	//----- nvinfo : EIATTR_KPARAM_INFO
	.align		4
.L_29:
        /*0098*/ 	.byte	0x04, 0x17
        /*009a*/ 	.short	(.L_31 - .L_30)
.L_30:
        /*009c*/ 	.word	0x00000000
        /*00a0*/ 	.short	0x0002
        /*00a2*/ 	.short	0x0010
        /*00a4*/ 	.byte	0x00, 0xf4, 0x21, 0x00


	//----- nvinfo : EIATTR_KPARAM_INFO
	.align		4
.L_31:
        /*00a8*/ 	.byte	0x04, 0x17
        /*00aa*/ 	.short	(.L_33 - .L_32)
.L_32:
        /*00ac*/ 	.word	0x00000000
        /*00b0*/ 	.short	0x0001
        /*00b2*/ 	.short	0x0008
        /*00b4*/ 	.byte	0x00, 0xf4, 0x21, 0x00


	//----- nvinfo : EIATTR_KPARAM_INFO
	.align		4
.L_33:
        /*00b8*/ 	.byte	0x04, 0x17
        /*00ba*/ 	.short	(.L_35 - .L_34)
.L_34:
        /*00bc*/ 	.word	0x00000000
        /*00c0*/ 	.short	0x0000
        /*00c2*/ 	.short	0x0000
        /*00c4*/ 	.byte	0x00, 0xf4, 0x21, 0x00


	//----- nvinfo : EIATTR_SPARSE_MMA_MASK
	.align		4
.L_35:
        /*00c8*/ 	.byte	0x03, 0x50
        /*00ca*/ 	.short	0x0000


	//----- nvinfo : EIATTR_MAXREG_COUNT
	.align		4
        /*00cc*/ 	.byte	0x03, 0x1b
        /*00ce*/ 	.short	0x00ff


	//----- nvinfo : EIATTR_EXIT_INSTR_OFFSETS
	.align		4
        /*00d0*/ 	.byte	0x04, 0x1c
        /*00d2*/ 	.short	(.L_37 - .L_36)


	//   ....[0]....
.L_36:
        /*00d4*/ 	.word	0x00000a70


	//----- nvinfo : EIATTR_REQNTID
	.align		4
.L_37:
        /*00d8*/ 	.byte	0x04, 0x10
        /*00da*/ 	.short	(.L_39 - .L_38)
.L_38:
        /*00dc*/ 	.word	0x00000080
        /*00e0*/ 	.word	0x00000001
        /*00e4*/ 	.word	0x00000001


	//----- nvinfo : EIATTR_CBANK_PARAM_SIZE
	.align		4
.L_39:
        /*00e8*/ 	.byte	0x03, 0x19
        /*00ea*/ 	.short	0x005c


	//----- nvinfo : EIATTR_PARAM_CBANK
	.align		4
        /*00ec*/ 	.byte	0x04, 0x0a
        /*00ee*/ 	.short	(.L_41 - .L_40)
	.align		4
.L_40:
        /*00f0*/ 	.word	index@(.nv.constant0.triton_poi_fused__native_batch_norm_legit_no_training_add_native_batch_norm_backward_relu_20)
        /*00f4*/ 	.short	0x0210
        /*00f6*/ 	.short	0x005c


	//----- nvinfo : EIATTR_SW_WAR
	.align		4
.L_41:
        /*00f8*/ 	.byte	0x04, 0x36
        /*00fa*/ 	.short	(.L_43 - .L_42)
.L_42:
        /*00fc*/ 	.word	0x00000008
.L_43:


//--------------------- .nv.callgraph             --------------------------
	.section	.nv.callgraph,"",@"SHT_CUDA_CALLGRAPH"
	.align	4
	.sectionentsize	8
	.align		4
        /*0000*/ 	.word	0x00000000
	.align		4
        /*0004*/ 	.word	0xffffffff
	.align		4
        /*0008*/ 	.word	0x00000000
	.align		4
        /*000c*/ 	.word	0xfffffffe
	.align		4
        /*0010*/ 	.word	0x00000000
	.align		4
        /*0014*/ 	.word	0xfffffffd
	.align		4
        /*0018*/ 	.word	0x00000000
	.align		4
        /*001c*/ 	.word	0xfffffffc


//--------------------- .nv.constant4             --------------------------
	.section	.nv.constant4,"a",@progbits
	.align	8
	.align		8
.nv.constant4:
        /*0000*/ 	.dword	_$_str
	.align		8
        /*0008*/ 	.dword	_$_str_$_2


//--------------------- .text.triton_poi_fused__native_batch_norm_legit_no_training_add_native_batch_norm_backward_relu_20 --------------------------
	.section	.text.triton_poi_fused__native_batch_norm_legit_no_training_add_native_batch_norm_backward_relu_20,"ax",@progbits
	.align	128
        .global         triton_poi_fused__native_batch_norm_legit_no_training_add_native_batch_norm_backward_relu_20
        .type           triton_poi_fused__native_batch_norm_legit_no_training_add_native_batch_norm_backward_relu_20,@function
        .size           triton_poi_fused__native_batch_norm_legit_no_training_add_native_batch_norm_backward_relu_20,(.L_x_1 - triton_poi_fused__native_batch_norm_legit_no_training_add_native_batch_norm_backward_relu_20)
        .other          triton_poi_fused__native_batch_norm_legit_no_training_add_native_batch_norm_backward_relu_20,@"STO_CUDA_ENTRY STV_DEFAULT"
triton_poi_fused__native_batch_norm_legit_no_training_add_native_batch_norm_backward_relu_20:
.text.triton_poi_fused__native_batch_norm_legit_no_training_add_native_batch_norm_backward_relu_20:
[----:B------:R-:W-:Y:S01]  /*0000*/  LDC R1, c[0x0][0x28] ;  /* 0x00000a00ff017b82 */ /* 0x000fe20000000800 */
[----:B------:R-:W1:Y:S07]  /*0010*/  S2R R0, SR_TID.X ;  /* 0x0000000000007919 */ /* 0x000e6e0000002100 */
[----:B------:R-:W2:Y:S01]  /*0020*/  LDC.64 R28, c[0x0][0x240] ;  /* 0x00009000ff1c7b82 */ /* 0x000ea20000000a00 */
[----:B------:R-:W-:Y:S01]  /*0030*/  ULDC.64 UR4, c[0x0][0x208] ;  /* 0x0000820000047ab9 */ /* 0x000fe20000000a00 */
[----:B------:R-:W3:Y:S06]  /*0040*/  S2R R5, SR_CTAID.X ;  /* 0x0000000000057919 */ /* 0x000eec0000002500 */
[----:B------:R-:W4:Y:S08]  /*0050*/  LDC.64 R34, c[0x0][0x210] ;  /* 0x00008400ff227b82 */ /* 0x000f300000000a00 */
[----:B------:R-:W5:Y:S08]  /*0060*/  LDC.64 R36, c[0x0][0x218] ;  /* 0x00008600ff247b82 */ /* 0x000f700000000a00 */
[----:B------:R-:W5:Y:S01]  /*0070*/  LDC.64 R38, c[0x0][0x220] ;  /* 0x00008800ff267b82 */ /* 0x000f620000000a00 */
[----:B-1----:R-:W-:-:S02]  /*0080*/  SHF.L.U32 R0, R0, 0x2, RZ ;  /* 0x0000000200007819 */ /* 0x002fc400000006ff */
[----:B---3--:R-:W-:Y:S02]  /*0090*/  SHF.R.S32.HI R3, RZ, 0x15, R5 ;  /* 0x00000015ff037819 */ /* 0x008fe40000011405 */
[----:B------:R-:W-:Y:S02]  /*00a0*/  LOP3.LUT R0, R0, 0x1fc, RZ, 0xc0, !PT ;  /* 0x000001fc00007812 */ /* 0x000fe400078ec0ff */
[----:B------:R-:W-:Y:S02]  /*00b0*/  SGXT R3, R3, 0x1 ;  /* 0x000000010303781a */ /* 0x000fe40000000200 */
[----:B------:R-:W-:-:S04]  /*00c0*/  LEA R0, R5, R0, 0xa ;  /* 0x0000000005007211 */ /* 0x000fc800078e50ff */
[----:B------:R-:W-:-:S04]  /*00d0*/  LEA.HI R3, R3, R0, RZ, 0x6 ;  /* 0x0000000003037211 */ /* 0x000fc800078f30ff */
[----:B------:R-:W-:-:S04]  /*00e0*/  LOP3.LUT R3, R3, 0xffffffc0, RZ, 0xc0, !PT ;  /* 0xffffffc003037812 */ /* 0x000fc800078ec0ff */
[----:B------:R-:W-:-:S05]  /*00f0*/  IADD3 R32, R0, -R3, RZ ;  /* 0x8000000300207210 */ /* 0x000fca0007ffe0ff */
[----:B--2---:R-:W-:-:S06]  /*0100*/  IMAD.WIDE R28, R32, 0x4, R28 ;  /* 0x00000004201c7825 */ /* 0x004fcc00078e021c */
[----:B------:R-:W2:Y:S01]  /*0110*/  LDG.E.EL.128 R28, desc[UR4][R28.64] ;  /* 0x000000041c1c7981 */ /* 0x000ea2000c2e1d00 */
[----:B----4-:R-:W-:-:S04]  /*0120*/  IMAD.WIDE R34, R0, 0x4, R34 ;  /* 0x0000000400227825 */ /* 0x010fc800078e0222 */
[C---:B-----5:R-:W-:Y:S01]  /*0130*/  IMAD.WIDE R36, R0.reuse, 0x4, R36 ;  /* 0x0000000400247825 */ /* 0x060fe200078e0224 */
[----:B------:R-:W3:Y:S04]  /*0140*/  LDG.E.128 R24, desc[UR4][R34.64] ;  /* 0x0000000422187981 */ /* 0x000ee8000c1e1d00 */
[----:B------:R-:W3:Y:S04]  /*0150*/  LDG.E.128 R20, desc[UR4][R36.64] ;  /* 0x0000000424147981 */ /* 0x000ee8000c1e1d00 */
[----:B------:R-:W4:Y:S04]  /*0160*/  LDG.E.128 R8, desc[UR4][R34.64+0x800] ;  /* 0x0008000422087981 */ /* 0x000f28000c1e1d00 */
[----:B------:R-:W4:Y:S01]  /*0170*/  LDG.E.128 R16, desc[UR4][R36.64+0x800] ;  /* 0x0008000424107981 */ /* 0x000f22000c1e1d00 */
[----:B0-----:R-:W-:-:S05]  /*0180*/  IMAD.WIDE R38, R0, 0x4, R38 ;  /* 0x0000000400267825 */ /* 0x001fca00078e0226 */
[----:B------:R-:W5:Y:S04]  /*0190*/  LDG.E.128 R12, desc[UR4][R38.64] ;  /* 0x00000004260c7981 */ /* 0x000f68000c1e1d00 */
[----:B------:R0:W3:Y:S02]  /*01a0*/  LDG.E.128 R4, desc[UR4][R38.64+0x800] ;  /* 0x0008000426047981 */ /* 0x0000e4000c1e1d00 */
[----:B0-----:R-:W0:Y:S02]  /*01b0*/  LDC.64 R38, c[0x0][0x228] ;  /* 0x00008a00ff267b82 */ /* 0x001e240000000a00 */
[----:B0-----:R-:W-:-:S04]  /*01c0*/  IMAD.WIDE R38, R0, 0x4, R38 ;  /* 0x0000000400267825 */ /* 0x001fc800078e0226 */
[----:B--2---:R-:W-:Y:S01]  /*01d0*/  FADD R3, R28, 9.9999997473787516356e-06 ;  /* 0x3727c5ac1c037421 */ /* 0x004fe20000000000 */
[----:B------:R-:W-:Y:S01]  /*01e0*/  FADD R29, R29, 9.9999997473787516356e-06 ;  /* 0x3727c5ac1d1d7421 */ /* 0x000fe20000000000 */
[----:B------:R-:W-:Y:S01]  /*01f0*/  FADD R30, R30, 9.9999997473787516356e-06 ;  /* 0x3727c5ac1e1e7421 */ /* 0x000fe20000000000 */
[----:B------:R-:W-:Y:S01]  /*0200*/  FADD R31, R31, 9.9999997473787516356e-06 ;  /* 0x3727c5ac1f1f7421 */ /* 0x000fe20000000000 */
[----:B------:R-:W0:Y:S08]  /*0210*/  MUFU.SQRT R2, R3 ;  /* 0x0000000300027308 */ /* 0x000e300000002000 */
[----:B------:R-:W1:Y:S01]  /*0220*/  MUFU.SQRT R29, R29 ;  /* 0x0000001d001d7308 */ /* 0x000e620000002000 */
[----:B0-----:R-:W-:-:S07]  /*0230*/  FSETP.GT.AND P6, PT, R2, 8.50705917302346158658e+37, PT ;  /* 0x7e8000000200780b */ /* 0x001fce0003fc4000 */
[----:B------:R0:W2:Y:S01]  /*0240*/  MUFU.SQRT R28, R30 ;  /* 0x0000001e001c7308 */ /* 0x0000a20000002000 */
[----:B------:R-:W-:Y:S02]  /*0250*/  FSETP.GEU.AND P5, PT, R2, 1.175494350822287508e-38, PT ;  /* 0x008000000200780b */ /* 0x000fe40003fae000 */
[----:B-1----:R-:W-:-:S05]  /*0260*/  FSETP.GT.AND P4, PT, R29, 8.50705917302346158658e+37, PT ;  /* 0x7e8000001d00780b */ /* 0x002fca0003f84000 */
[----:B------:R-:W1:Y:S01]  /*0270*/  MUFU.SQRT R31, R31 ;  /* 0x0000001f001f7308 */ /* 0x000e620000002000 */
[----:B0-----:R-:W-:Y:S01]  /*0280*/  HFMA2.MMA R30, -RZ, RZ, 1.625, 0 ;  /* 0x3e800000ff1e7435 */ /* 0x001fe200000001ff */
[----:B------:R-:W-:Y:S01]  /*0290*/  FSETP.GEU.AND P3, PT, R29, 1.175494350822287508e-38, PT ;  /* 0x008000001d00780b */ /* 0x000fe20003f6e000 */
[----:B------:R-:W-:Y:S01]  /*02a0*/  @P6 FMUL R2, R2, 0.25 ;  /* 0x3e80000002026820 */ /* 0x000fe20000400000 */
[----:B--2---:R-:W-:-:S03]  /*02b0*/  FSETP.GT.AND P2, PT, R28, 8.50705917302346158658e+37, PT ;  /* 0x7e8000001c00780b */ /* 0x004fc60003f44000 */
[----:B------:R-:W-:Y:S01]  /*02c0*/  @!P5 FMUL R2, R2, 16777216 ;  /* 0x4b8000000202d820 */ /* 0x000fe20000400000 */
[----:B------:R-:W-:-:S03]  /*02d0*/  FSETP.GEU.AND P0, PT, R28, 1.175494350822287508e-38, PT ;  /* 0x008000001c00780b */ /* 0x000fc60003f0e000 */
[C---:B------:R-:W-:Y:S01]  /*02e0*/  FSEL R36, R30.reuse, 1, P6 ;  /* 0x3f8000001e247808 */ /* 0x040fe20003000000 */
[----:B------:R-:W-:Y:S01]  /*02f0*/  @P4 FMUL R29, R29, 0.25 ;  /* 0x3e8000001d1d4820 */ /* 0x000fe20000400000 */
[----:B------:R0:W2:Y:S01]  /*0300*/  MUFU.RCP R3, R2 ;  /* 0x0000000200037308 */ /* 0x0000a20000001000 */
[----:B------:R-:W-:Y:S02]  /*0310*/  FSEL R33, R30, 1, P2 ;  /* 0x3f8000001e217808 */ /* 0x000fe40001000000 */
[----:B-1----:R-:W-:Y:S01]  /*0320*/  FSETP.GT.AND P1, PT, R31, 8.50705917302346158658e+37, PT ;  /* 0x7e8000001f00780b */ /* 0x002fe20003f24000 */
[----:B------:R-:W-:Y:S01]  /*0330*/  @!P3 FMUL R29, R29, 16777216 ;  /* 0x4b8000001d1db820 */ /* 0x000fe20000400000 */
[----:B------:R-:W-:Y:S01]  /*0340*/  FSETP.GEU.AND P6, PT, R31, 1.175494350822287508e-38, PT ;  /* 0x008000001f00780b */ /* 0x000fe20003fce000 */
[----:B------:R-:W-:Y:S01]  /*0350*/  @!P5 FMUL R36, R36, 16777216 ;  /* 0x4b8000002424d820 */ /* 0x000fe20000400000 */
[----:B------:R-:W-:Y:S01]  /*0360*/  @P2 FMUL R28, R28, 0.25 ;  /* 0x3e8000001c1c2820 */ /* 0x000fe20000400000 */
[----:B0-----:R-:W-:-:S02]  /*0370*/  FSEL R2, R30, 1, P4 ;  /* 0x3f8000001e027808 */ /* 0x001fc40002000000 */
[----:B------:R-:W0:Y:S01]  /*0380*/  MUFU.RCP R29, R29 ;  /* 0x0000001d001d7308 */ /* 0x000e220000001000 */
[----:B------:R-:W-:Y:S01]  /*0390*/  @!P0 FMUL R28, R28, 16777216 ;  /* 0x4b8000001c1c8820 */ /* 0x000fe20000400000 */
[----:B------:R-:W-:Y:S01]  /*03a0*/  FSEL R30, R30, 1, P1 ;  /* 0x3f8000001e1e7808 */ /* 0x000fe20000800000 */
[----:B------:R-:W-:Y:S01]  /*03b0*/  @!P0 FMUL R33, R33, 16777216 ;  /* 0x4b80000021218820 */ /* 0x000fe20000400000 */
[----:B------:R-:W-:Y:S01]  /*03c0*/  @!P3 FMUL R2, R2, 16777216 ;  /* 0x4b8000000202b820 */ /* 0x000fe20000400000 */
[----:B--2---:R-:W-:Y:S01]  /*03d0*/  FMUL R3, R3, R36 ;  /* 0x0000002403037220 */ /* 0x004fe20000400000 */
[----:B------:R-:W-:Y:S01]  /*03e0*/  @P1 FMUL R31, R31, 0.25 ;  /* 0x3e8000001f1f1820 */ /* 0x000fe20000400000 */
[----:B---3--:R-:W-:Y:S01]  /*03f0*/  FADD R36, R27, R23 ;  /* 0x000000171b247221 */ /* 0x008fe20000000000 */
[----:B------:R-:W1:Y:S01]  /*0400*/  MUFU.RCP R28, R28 ;  /* 0x0000001c001c7308 */ /* 0x000e620000001000 */
[----:B------:R-:W-:Y:S01]  /*0410*/  @!P6 FMUL R30, R30, 16777216 ;  /* 0x4b8000001e1ee820 */ /* 0x000fe20000400000 */
[----:B------:R-:W-:Y:S01]  /*0420*/  @!P6 FMUL R31, R31, 16777216 ;  /* 0x4b8000001f1fe820 */ /* 0x000fe20000400000 */
[----:B0-----:R-:W-:-:S05]  /*0430*/  FMUL R2, R29, R2 ;  /* 0x000000021d027220 */ /* 0x001fca0000400000 */
[----:B------:R-:W0:Y:S01]  /*0440*/  MUFU.RCP R31, R31 ;  /* 0x0000001f001f7308 */ /* 0x000e220000001000 */
[----:B-1----:R-:W-:Y:S01]  /*0450*/  FMUL R29, R28, R33 ;  /* 0x000000211c1d7220 */ /* 0x002fe20000400000 */
[----:B------:R-:W-:Y:S01]  /*0460*/  FADD R33, R24, R20 ;  /* 0x0000001418217221 */ /* 0x000fe20000000000 */
[----:B------:R-:W-:Y:S01]  /*0470*/  FADD R20, R25, R21 ;  /* 0x0000001519147221 */ /* 0x000fe20000000000 */
[----:B------:R-:W-:Y:S02]  /*0480*/  FADD R21, R26, R22 ;  /* 0x000000161a157221 */ /* 0x000fe40000000000 */
[----:B------:R-:W2:Y:S01]  /*0490*/  LDG.E.128 R24, desc[UR4][R38.64] ;  /* 0x0000000426187981 */ /* 0x000ea2000c1e1d00 */
[----:B0-----:R-:W-:Y:S01]  /*04a0*/  FMUL R28, R31, R30 ;  /* 0x0000001e1f1c7220 */ /* 0x001fe20000400000 */
[----:B----4-:R-:W-:Y:S01]  /*04b0*/  FADD R31, R8, R16 ;  /* 0x00000010081f7221 */ /* 0x010fe20000000000 */
[----:B------:R-:W-:Y:S01]  /*04c0*/  FADD R30, R9, R17 ;  /* 0x00000011091e7221 */ /* 0x000fe20000000000 */
[----:B------:R-:W-:Y:S01]  /*04d0*/  FADD R17, R10, R18 ;  /* 0x000000120a117221 */ /* 0x000fe20000000000 */
[----:B------:R-:W-:-:S02]  /*04e0*/  FADD R16, R11, R19 ;  /* 0x000000130b107221 */ /* 0x000fc40000000000 */
[----:B------:R0:W3:Y:S01]  /*04f0*/  LDG.E.128 R8, desc[UR4][R38.64+0x800] ;  /* 0x0008000426087981 */ /* 0x0000e2000c1e1d00 */
[----:B------:R-:W1:Y:S01]  /*0500*/  LDC.64 R18, c[0x0][0x230] ;  /* 0x00008c00ff127b82 */ /* 0x000e620000000a00 */
[----:B-----5:R-:W-:Y:S01]  /*0510*/  FADD R36, R15, R36 ;  /* 0x000000240f247221 */ /* 0x020fe20000000000 */
[----:B------:R-:W-:Y:S01]  /*0520*/  FADD R15, R14, R21 ;  /* 0x000000150e0f7221 */ /* 0x000fe20000000000 */
[----:B------:R-:W-:Y:S01]  /*0530*/  FADD R14, R13, R20 ;  /* 0x000000140d0e7221 */ /* 0x000fe20000000000 */
[----:B------:R-:W-:Y:S01]  /*0540*/  FADD R33, R12, R33 ;  /* 0x000000210c217221 */ /* 0x000fe20000000000 */
[----:B------:R-:W-:Y:S01]  /*0550*/  FADD R12, R7, R16 ;  /* 0x00000010070c7221 */ /* 0x000fe20000000000 */
[----:B------:R-:W-:Y:S02]  /*0560*/  FADD R13, R6, R17 ;  /* 0x00000011060d7221 */ /* 0x000fe40000000000 */
[----:B0-----:R-:W0:Y:S01]  /*0570*/  LDC.64 R38, c[0x0][0x238] ;  /* 0x00008e00ff267b82 */ /* 0x001e220000000a00 */
[----:B-1----:R-:W-:-:S05]  /*0580*/  IMAD.WIDE R18, R0, 0x4, R18 ;  /* 0x0000000400127825 */ /* 0x002fca00078e0212 */
[----:B------:R1:W4:Y:S04]  /*0590*/  LDG.E.128 R20, desc[UR4][R18.64] ;  /* 0x0000000412147981 */ /* 0x000328000c1e1d00 */
[----:B------:R-:W1:Y:S01]  /*05a0*/  LDG.E.128 R16, desc[UR4][R18.64+0x800] ;  /* 0x0008000412107981 */ /* 0x000e62000c1e1d00 */
[----:B------:R-:W-:Y:S01]  /*05b0*/  FADD R6, R5, R30 ;  /* 0x0000001e05067221 */ /* 0x000fe20000000000 */
[----:B------:R-:W-:Y:S01]  /*05c0*/  FADD R5, R4, R31 ;  /* 0x0000001f04057221 */ /* 0x000fe20000000000 */
[----:B--2---:R-:W-:Y:S01]  /*05d0*/  FADD R30, R25, R14 ;  /* 0x0000000e191e7221 */ /* 0x004fe20000000000 */
[----:B------:R-:W-:Y:S02]  /*05e0*/  FADD R31, R26, R15 ;  /* 0x0000000f1a1f7221 */ /* 0x000fe40000000000 */
[----:B------:R-:W2:Y:S01]  /*05f0*/  LDC.64 R14, c[0x0][0x250] ;  /* 0x00009400ff0e7b82 */ /* 0x000ea20000000a00 */
[----:B---3--:R-:W-:-:S07]  /*0600*/  FADD R25, R8, R5 ;  /* 0x0000000508197221 */ /* 0x008fce0000000000 */
[----:B------:R-:W3:Y:S01]  /*0610*/  LDC.64 R4, c[0x0][0x248] ;  /* 0x00009200ff047b82 */ /* 0x000ee20000000a00 */
[----:B------:R-:W-:Y:S01]  /*0620*/  FADD R26, R27, R36 ;  /* 0x000000241b1a7221 */ /* 0x000fe20000000000 */
[----:B------:R-:W-:Y:S01]  /*0630*/  FADD R36, R9, R6 ;  /* 0x0000000609247221 */ /* 0x000fe20000000000 */
[----:B0-----:R-:W-:-:S04]  /*0640*/  IMAD.WIDE R6, R32, 0x4, R38 ;  /* 0x0000000420067825 */ /* 0x001fc800078e0226 */
[----:B------:R-:W-:Y:S01]  /*0650*/  FADD R12, R11, R12 ;  /* 0x0000000c0b0c7221 */ /* 0x000fe20000000000 */
[----:B------:R-:W-:Y:S01]  /*0660*/  FADD R27, R10, R13 ;  /* 0x0000000d0a1b7221 */ /* 0x000fe20000000000 */
[----:B--2---:R-:W-:-:S04]  /*0670*/  IMAD.WIDE R14, R32, 0x4, R14 ;  /* 0x00000004200e7825 */ /* 0x004fc800078e020e */
[----:B---3--:R-:W-:Y:S02]  /*0680*/  IMAD.WIDE R8, R32, 0x4, R4 ;  /* 0x0000000420087825 */ /* 0x008fe400078e0204 */
[----:B------:R-:W2:Y:S04]  /*0690*/  LDG.E.EL.128 R4, desc[UR4][R6.64] ;  /* 0x0000000406047981 */ /* 0x000ea8000c2e1d00 */
[----:B------:R-:W3:Y:S01]  /*06a0*/  LDG.E.EL.128 R8, desc[UR4][R8.64] ;  /* 0x0000000408087981 */ /* 0x000ee2000c2e1d00 */
[----:B-1----:R-:W-:-:S03]  /*06b0*/  FADD R19, R19, R12 ;  /* 0x0000000c13137221 */ /* 0x002fc60000000000 */
[----:B------:R-:W3:Y:S01]  /*06c0*/  LDG.E.EL.128 R12, desc[UR4][R14.64] ;  /* 0x000000040e0c7981 */ /* 0x000ee2000c2e1d00 */
[----:B----4-:R-:W-:Y:S01]  /*06d0*/  FADD R23, R23, R26 ;  /* 0x0000001a17177221 */ /* 0x010fe20000000000 */
[----:B------:R-:W-:Y:S01]  /*06e0*/  FADD R22, R22, R31 ;  /* 0x0000001f16167221 */ /* 0x000fe20000000000 */
[----:B------:R-:W-:Y:S01]  /*06f0*/  FADD R18, R18, R27 ;  /* 0x0000001b12127221 */ /* 0x000fe20000000000 */
[----:B------:R-:W-:Y:S01]  /*0700*/  FADD R21, R21, R30 ;  /* 0x0000001e15157221 */ /* 0x000fe20000000000 */
[----:B------:R-:W-:Y:S01]  /*0710*/  FADD R17, R17, R36 ;  /* 0x0000002411117221 */ /* 0x000fe20000000000 */
[----:B------:R-:W-:Y:S01]  /*0720*/  FADD R33, R24, R33 ;  /* 0x0000002118217221 */ /* 0x000fe20000000000 */
[----:B------:R-:W-:-:S03]  /*0730*/  FADD R16, R16, R25 ;  /* 0x0000001910107221 */ /* 0x000fc60000000000 */
[----:B------:R-:W-:Y:S02]  /*0740*/  FADD R20, R20, R33 ;  /* 0x0000002114147221 */ /* 0x000fe40000000000 */
[----:B------:R-:W-:Y:S04]  /*0750*/  STG.E.128 desc[UR4][R34.64+0x800], R16 ;  /* 0x0008001022007986 */ /* 0x000fe8000c101d04 */
[----:B------:R-:W-:Y:S01]  /*0760*/  STG.E.128 desc[UR4][R34.64], R20 ;  /* 0x0000001422007986 */ /* 0x000fe2000c101d04 */
[C---:B--2---:R-:W-:Y:S01]  /*0770*/  FADD R31, -R7.reuse, R23 ;  /* 0x00000017071f7221 */ /* 0x044fe20000000100 */
[----:B------:R-:W-:-:S03]  /*0780*/  FADD R27, -R7, R19 ;  /* 0x00000013071b7221 */ /* 0x000fc60000000100 */
[C---:B------:R-:W-:Y:S01]  /*0790*/  FMUL R26, R28.reuse, R31 ;  /* 0x0000001f1c1a7220 */ /* 0x040fe20000400000 */
[----:B------:R-:W-:Y:S01]  /*07a0*/  FMUL R28, R28, R27 ;  /* 0x0000001b1c1c7220 */ /* 0x000fe20000400000 */
[C---:B------:R-:W-:Y:S02]  /*07b0*/  FADD R30, -R6.reuse, R22 ;  /* 0x00000016061e7221 */ /* 0x040fe40000000100 */
[C-C-:B---3--:R-:W-:Y:S01]  /*07c0*/  FFMA R7, R11.reuse, R26, R15.reuse ;  /* 0x0000001a0b077223 */ /* 0x148fe2000000000f */
[----:B------:R-:W-:Y:S01]  /*07d0*/  FADD R26, -R6, R18 ;  /* 0x00000012061a7221 */ /* 0x000fe20000000100 */
[----:B------:R-:W-:Y:S01]  /*07e0*/  FFMA R11, R11, R28, R15 ;  /* 0x0000001c0b0b7223 */ /* 0x000fe2000000000f */
[C---:B------:R-:W-:Y:S02]  /*07f0*/  FMUL R15, R29.reuse, R30 ;  /* 0x0000001e1d0f7220 */ /* 0x040fe40000400000 */
[----:B------:R-:W-:Y:S02]  /*0800*/  FMUL R29, R29, R26 ;  /* 0x0000001a1d1d7220 */ /* 0x000fe40000400000 */
[----:B------:R-:W-:-:S02]  /*0810*/  FFMA R6, R10, R15, R14 ;  /* 0x0000000f0a067223 */ /* 0x000fc4000000000e */
[----:B------:R-:W-:Y:S01]  /*0820*/  FFMA R10, R10, R29, R14 ;  /* 0x0000001d0a0a7223 */ /* 0x000fe2000000000e */
[C---:B------:R-:W-:Y:S01]  /*0830*/  FADD R29, -R5.reuse, R21 ;  /* 0x00000015051d7221 */ /* 0x040fe20000000100 */
[----:B------:R-:W-:Y:S01]  /*0840*/  FADD R25, -R5, R17 ;  /* 0x0000001105197221 */ /* 0x000fe20000000100 */
[C---:B------:R-:W-:Y:S01]  /*0850*/  FADD R24, -R4.reuse, R16 ;  /* 0x0000001004187221 */ /* 0x040fe20000000100 */
[----:B------:R-:W-:Y:S01]  /*0860*/  FADD R28, -R4, R20 ;  /* 0x00000014041c7221 */ /* 0x000fe20000000100 */
[C---:B------:R-:W-:Y:S01]  /*0870*/  FMUL R32, R2.reuse, R29 ;  /* 0x0000001d02207220 */ /* 0x040fe20000400000 */
[----:B------:R-:W-:Y:S01]  /*0880*/  FMUL R2, R2, R25 ;  /* 0x0000001902027220 */ /* 0x000fe20000400000 */
[----:B------:R-:W0:Y:S02]  /*0890*/  LDC.64 R14, c[0x0][0x258] ;  /* 0x00009600ff0e7b82 */ /* 0x000e240000000a00 */
[C-C-:B------:R-:W-:Y:S01]  /*08a0*/  FFMA R5, R9.reuse, R32, R13.reuse ;  /* 0x0000002009057223 */ /* 0x140fe2000000000d */
[----:B------:R-:W-:Y:S01]  /*08b0*/  FFMA R9, R9, R2, R13 ;  /* 0x0000000209097223 */ /* 0x000fe2000000000d */
[C---:B------:R-:W-:Y:S01]  /*08c0*/  FMUL R13, R3.reuse, R24 ;  /* 0x00000018030d7220 */ /* 0x040fe20000400000 */
[----:B------:R-:W-:-:S03]  /*08d0*/  FMUL R33, R3, R28 ;  /* 0x0000001c03217220 */ /* 0x000fc60000400000 */
[----:B------:R-:W1:Y:S01]  /*08e0*/  LDC.64 R2, c[0x0][0x260] ;  /* 0x00009800ff027b82 */ /* 0x000e620000000a00 */
[C-C-:B------:R-:W-:Y:S01]  /*08f0*/  FFMA R4, R8.reuse, R33, R12.reuse ;  /* 0x0000002108047223 */ /* 0x140fe2000000000c */
[----:B------:R-:W-:Y:S01]  /*0900*/  FFMA R8, R8, R13, R12 ;  /* 0x0000000d08087223 */ /* 0x000fe2000000000c */
[C---:B------:R-:W-:Y:S02]  /*0910*/  FSETP.GEU.AND P6, PT, R11.reuse, RZ, PT ;  /* 0x000000ff0b00720b */ /* 0x040fe40003fce000 */
[----:B------:R-:W-:Y:S02]  /*0920*/  FSETP.GEU.AND P5, PT, R10, RZ, PT ;  /* 0x000000ff0a00720b */ /* 0x000fe40003fae000 */
[----:B------:R-:W-:Y:S02]  /*0930*/  SEL R11, R11, RZ, P6 ;  /* 0x000000ff0b0b7207 */ /* 0x000fe40003000000 */
[----:B------:R-:W-:Y:S02]  /*0940*/  FSETP.GEU.AND P4, PT, R9, RZ, PT ;  /* 0x000000ff0900720b */ /* 0x000fe40003f8e000 */
[----:B------:R-:W-:-:S02]  /*0950*/  FSETP.GEU.AND P0, PT, R8, RZ, PT ;  /* 0x000000ff0800720b */ /* 0x000fc40003f0e000 */
[----:B------:R-:W-:Y:S02]  /*0960*/  FSETP.GEU.AND P3, PT, R7, RZ, PT ;  /* 0x000000ff0700720b */ /* 0x000fe40003f6e000 */
[----:B------:R-:W-:Y:S02]  /*0970*/  FSETP.GEU.AND P2, PT, R6, RZ, PT ;  /* 0x000000ff0600720b */ /* 0x000fe40003f4e000 */
[----:B------:R-:W-:Y:S02]  /*0980*/  FSETP.GEU.AND P1, PT, R5, RZ, PT ;  /* 0x000000ff0500720b */ /* 0x000fe40003f2e000 */
[----:B------:R-:W-:Y:S01]  /*0990*/  FSETP.GEU.AND P6, PT, R4, RZ, PT ;  /* 0x000000ff0400720b */ /* 0x000fe20003fce000 */
[----:B0-----:R-:W-:Y:S01]  /*09a0*/  IMAD.WIDE R14, R0, 0x4, R14 ;  /* 0x00000004000e7825 */ /* 0x001fe200078e020e */
[----:B------:R-:W-:Y:S02]  /*09b0*/  SEL R10, R10, RZ, P5 ;  /* 0x000000ff0a0a7207 */ /* 0x000fe40002800000 */
[----:B------:R-:W-:Y:S01]  /*09c0*/  SEL R9, R9, RZ, P4 ;  /* 0x000000ff09097207 */ /* 0x000fe20002000000 */
[----:B-1----:R-:W-:Y:S01]  /*09d0*/  IMAD.WIDE R2, R0, 0x4, R2 ;  /* 0x0000000400027825 */ /* 0x002fe200078e0202 */
[----:B------:R-:W-:-:S02]  /*09e0*/  SEL R7, R7, RZ, P3 ;  /* 0x000000ff07077207 */ /* 0x000fc40001800000 */
[----:B------:R-:W-:Y:S02]  /*09f0*/  SEL R6, R6, RZ, P2 ;  /* 0x000000ff06067207 */ /* 0x000fe40001000000 */
[----:B------:R-:W-:Y:S02]  /*0a00*/  SEL R5, R5, RZ, P1 ;  /* 0x000000ff05057207 */ /* 0x000fe40000800000 */
[----:B------:R-:W-:Y:S02]  /*0a10*/  SEL R4, R4, RZ, P6 ;  /* 0x000000ff04047207 */ /* 0x000fe40003000000 */
[----:B------:R-:W-:-:S03]  /*0a20*/  SEL R8, R8, RZ, P0 ;  /* 0x000000ff08087207 */ /* 0x000fc60000000000 */
[----:B------:R-:W-:Y:S04]  /*0a30*/  STG.E.128 desc[UR4][R14.64], R4 ;  /* 0x000000040e007986 */ /* 0x000fe8000c101d04 */
[----:B------:R-:W-:Y:S04]  /*0a40*/  STG.E.128 desc[UR4][R14.64+0x800], R8 ;  /* 0x000800080e007986 */ /* 0x000fe8000c101d04 */
[----:B------:R-:W-:Y:S04]  /*0a50*/  STG.E.128 desc[UR4][R2.64], R28 ;  /* 0x0000001c02007986 */ /* 0x000fe8000c101d04 */
[----:B------:R-:W-:Y:S01]  /*0a60*/  STG.E.128 desc[UR4][R2.64+0x800], R24 ;  /* 0x0008001802007986 */ /* 0x000fe2000c101d04 */
[----:B------:R-:W-:Y:S05]  /*0a70*/  EXIT ;  /* 0x000000000000794d */ /* 0x000fea0003800000 */
.L_x_0:
[----:B------:R-:W-:-:S00]  /*0a80*/  BRA `(.L_x_0) ;  /* 0xfffffffc00fc7947 */ /* 0x000fc0000383ffff */
[----:B------:R-:W-:-:S00]  /*0a90*/  NOP ;  /* 0x0000000000007918 */ /* 0x000fc00000000000 */
        /* <DEDUP_REMOVED lines=14> */
.L_x_1:


//--------------------- .nv.global.init           --------------------------
	.section	.nv.global.init,"aw",@progbits
.nv.global.init:
	.type		_$_str,@object
	.size		_$_str,(_$_str_$_2 - _$_str)
_$_str:
        /*0000*/ 	.byte	0x5f, 0x5f, 0x43, 0x55, 0x44, 0x41, 0x5f, 0x46, 0x54, 0x5a, 0x00
	.type		_$_str_$_2,@object
	.size		_$_str_$_2,(.L_1 - _$_str_$_2)
_$_str_$_2:
        /*000b*/ 	.byte	0x5f, 0x5f, 0x43, 0x55, 0x44, 0x41, 0x5f, 0x50, 0x52, 0x45, 0x43, 0x5f, 0x53, 0x51, 0x52, 0x54
        /*001b*/ 	.byte	0x00
.L_1:


//--------------------- .nv.constant0.triton_poi_fused__native_batch_norm_legit_no_training_add_native_batch_norm_backward_relu_20 --------------------------
	.section	.nv.constant0.triton_poi_fused__native_batch_norm_legit_no_training_add_native_batch_norm_backward_relu_20,"a",@progbits
	.sectionflags	@""
	.align	4
.nv.constant0.triton_poi_fused__native_batch_norm_legit_no_training_add_native_batch_norm_backward_relu_20:
	.zero		620
